	.headerflags	@"EF_CUDA_TEXMODE_UNIFIED EF_CUDA_64BIT_ADDRESS EF_CUDA_ACCELERATORS EF_CUDA_SM90 EF_CUDA_VIRTUAL_SM(EF_CUDA_SM90)"
	.elftype	@"ET_EXEC"


//--------------------- .nv.info                  --------------------------
	.section	.nv.info,"",@"SHT_CUDA_INFO"
	.align	4


	//----- nvinfo : EIATTR_REGCOUNT
	.align		4
        /*0000*/ 	.byte	0x04, 0x2f
        /*0002*/ 	.short	(.L_1 - .L_0)
	.align		4
.L_0:
        /*0004*/ 	.word	index@(triton_poi_fused_add_avg_pool2d_clamp_div_mul_pow_reflection_pad2d_rsub_sub_1)
        /*0008*/ 	.word	0x00000040


	//----- nvinfo : EIATTR_MIN_STACK_SIZE
	.align		4
.L_1:
        /*000c*/ 	.byte	0x04, 0x12
        /*000e*/ 	.short	(.L_3 - .L_2)
	.align		4
.L_2:
        /*0010*/ 	.word	index@(triton_poi_fused_add_avg_pool2d_clamp_div_mul_pow_reflection_pad2d_rsub_sub_1)
        /*0014*/ 	.word	0x00000000


	//----- nvinfo : EIATTR_FRAME_SIZE
	.align		4
.L_3:
        /*0018*/ 	.byte	0x04, 0x11
        /*001a*/ 	.short	(.L_5 - .L_4)
	.align		4
.L_4:
        /*001c*/ 	.word	index@(triton_poi_fused_add_avg_pool2d_clamp_div_mul_pow_reflection_pad2d_rsub_sub_1)
        /*0020*/ 	.word	0x00000000


	//----- nvinfo : EIATTR_MIN_STACK_SIZE
	.align		4
.L_5:
        /*0024*/ 	.byte	0x04, 0x12
        /*0026*/ 	.short	(.L_7 - .L_6)
	.align		4
.L_6:
        /*0028*/ 	.word	index@(triton_poi_fused_add_avg_pool2d_clamp_div_mul_pow_reflection_pad2d_rsub_sub_1)
        /*002c*/ 	.word	0x00000000
.L_7:


//--------------------- .nv.info.triton_poi_fused_add_avg_pool2d_clamp_div_mul_pow_reflection_pad2d_rsub_sub_1 --------------------------
	.section	.nv.info.triton_poi_fused_add_avg_pool2d_clamp_div_mul_pow_reflection_pad2d_rsub_sub_1,"",@"SHT_CUDA_INFO"
	.sectionflags	@""
	.align	4


	//----- nvinfo : EIATTR_CUDA_API_VERSION
	.align		4
        /*0000*/ 	.byte	0x04, 0x37
        /*0002*/ 	.short	(.L_9 - .L_8)
.L_8:
        /*0004*/ 	.word	0x0000007c


	//----- nvinfo : EIATTR_KPARAM_INFO
	.align		4
.L_9:
        /*0008*/ 	.byte	0x04, 0x17
        /*000a*/ 	.short	(.L_11 - .L_10)
.L_10:
        /*000c*/ 	.word	0x00000000
        /*0010*/ 	.short	0x0004
        /*0012*/ 	.short	0x0020
        /*0014*/ 	.byte	0x00, 0xf0, 0x11, 0x00


	//----- nvinfo : EIATTR_KPARAM_INFO
	.align		4
.L_11:
        /*0018*/ 	.byte	0x04, 0x17
        /*001a*/ 	.short	(.L_13 - .L_12)
.L_12:
        /*001c*/ 	.word	0x00000000
        /*0020*/ 	.short	0x0003
        /*0022*/ 	.short	0x0018
        /*0024*/ 	.byte	0x00, 0xf4, 0x21, 0x00


	//----- nvinfo : EIATTR_KPARAM_INFO
	.align		4
.L_13:
        /*0028*/ 	.byte	0x04, 0x17
        /*002a*/ 	.short	(.L_15 - .L_14)
.L_14:
        /*002c*/ 	.word	0x00000000
        /*0030*/ 	.short	0x0002
        /*0032*/ 	.short	0x0010
        /*0034*/ 	.byte	0x00, 0xf4, 0x21, 0x00


	//----- nvinfo : EIATTR_KPARAM_INFO
	.align		4
.L_15:
        /*0038*/ 	.byte	0x04, 0x17
        /*003a*/ 	.short	(.L_17 - .L_16)
.L_16:
        /*003c*/ 	.word	0x00000000
        /*0040*/ 	.short	0x0001
        /*0042*/ 	.short	0x0008
        /*0044*/ 	.byte	0x00, 0xf4, 0x21, 0x00


	//----- nvinfo : EIATTR_KPARAM_INFO
	.align		4
.L_17:
        /*0048*/ 	.byte	0x04, 0x17
        /*004a*/ 	.short	(.L_19 - .L_18)
.L_18:
        /*004c*/ 	.word	0x00000000
        /*0050*/ 	.short	0x0000
        /*0052*/ 	.short	0x0000
        /*0054*/ 	.byte	0x00, 0xf4, 0x21, 0x00


	//----- nvinfo : EIATTR_SPARSE_MMA_MASK
	.align		4
.L_19:
        /*0058*/ 	.byte	0x03, 0x50
        /*005a*/ 	.short	0x0000


	//----- nvinfo : EIATTR_MAXREG_COUNT
	.align		4
        /*005c*/ 	.byte	0x03, 0x1b
        /*005e*/ 	.short	0x00ff


	//----- nvinfo : EIATTR_EXIT_INSTR_OFFSETS
	.align		4
        /*0060*/ 	.byte	0x04, 0x1c
        /*0062*/ 	.short	(.L_21 - .L_20)


	//   ....[0]....
.L_20:
        /*0064*/ 	.word	0x000015f0


	//   ....[1]....
        /*0068*/ 	.word	0x00001610


	//----- nvinfo : EIATTR_REQNTID
	.align		4
.L_21:
        /*006c*/ 	.byte	0x04, 0x10
        /*006e*/ 	.short	(.L_23 - .L_22)
.L_22:
        /*0070*/ 	.word	0x00000080
        /*0074*/ 	.word	0x00000001
        /*0078*/ 	.word	0x00000001


	//----- nvinfo : EIATTR_CBANK_PARAM_SIZE
	.align		4
.L_23:
        /*007c*/ 	.byte	0x03, 0x19
        /*007e*/ 	.short	0x0024


	//----- nvinfo : EIATTR_PARAM_CBANK
	.align		4
        /*0080*/ 	.byte	0x04, 0x0a
        /*0082*/ 	.short	(.L_25 - .L_24)
	.align		4
.L_24:
        /*0084*/ 	.word	index@(.nv.constant0.triton_poi_fused_add_avg_pool2d_clamp_div_mul_pow_reflection_pad2d_rsub_sub_1)
        /*0088*/ 	.short	0x0210
        /*008a*/ 	.short	0x0024


	//----- nvinfo : EIATTR_SW_WAR
	.align		4
.L_25:
        /*008c*/ 	.byte	0x04, 0x36
        /*008e*/ 	.short	(.L_27 - .L_26)
.L_26:
        /*0090*/ 	.word	0x00000008
.L_27:


//--------------------- .nv.callgraph             --------------------------
	.section	.nv.callgraph,"",@"SHT_CUDA_CALLGRAPH"
	.align	4
	.sectionentsize	8
	.align		4
        /*0000*/ 	.word	0x00000000
	.align		4
        /*0004*/ 	.word	0xffffffff
	.align		4
        /*0008*/ 	.word	0x00000000
	.align		4
        /*000c*/ 	.word	0xfffffffe
	.align		4
        /*0010*/ 	.word	0x00000000
	.align		4
        /*0014*/ 	.word	0xfffffffd
	.align		4
        /*0018*/ 	.word	0x00000000
	.align		4
        /*001c*/ 	.word	0xfffffffc


//--------------------- .text.triton_poi_fused_add_avg_pool2d_clamp_div_mul_pow_reflection_pad2d_rsub_sub_1 --------------------------
	.section	.text.triton_poi_fused_add_avg_pool2d_clamp_div_mul_pow_reflection_pad2d_rsub_sub_1,"ax",@progbits
	.align	128
        .global         triton_poi_fused_add_avg_pool2d_clamp_div_mul_pow_reflection_pad2d_rsub_sub_1
        .type           triton_poi_fused_add_avg_pool2d_clamp_div_mul_pow_reflection_pad2d_rsub_sub_1,@function
        .size           triton_poi_fused_add_avg_pool2d_clamp_div_mul_pow_reflection_pad2d_rsub_sub_1,(.L_x_1 - triton_poi_fused_add_avg_pool2d_clamp_div_mul_pow_reflection_pad2d_rsub_sub_1)
        .other          triton_poi_fused_add_avg_pool2d_clamp_div_mul_pow_reflection_pad2d_rsub_sub_1,@"STO_CUDA_ENTRY STV_DEFAULT"
triton_poi_fused_add_avg_pool2d_clamp_div_mul_pow_reflection_pad2d_rsub_sub_1:
.text.triton_poi_fused_add_avg_pool2d_clamp_div_mul_pow_reflection_pad2d_rsub_sub_1:
[----:B------:R-:W0:Y:S01]  /*0000*/  LDC R1, c[0x0][0x28] ;  /* 0x00000a00ff017b82 */ /* 0x000e220000000800 */
[----:B------:R-:W1:Y:S01]  /*0010*/  S2R R2, SR_TID.X ;  /* 0x0000000000027919 */ /* 0x000e620000002100 */
[----:B------:R-:W-:Y:S01]  /*0020*/  ULDC.64 UR6, c[0x0][0x220] ;  /* 0x0000880000067ab9 */ /* 0x000fe20000000a00 */
[----:B------:R-:W-:Y:S01]  /*0030*/  ULDC.64 UR4, c[0x0][0x208] ;  /* 0x0000820000047ab9 */ /* 0x000fe20000000a00 */
[----:B------:R-:W-:Y:S01]  /*0040*/  ULDC.64 UR8, c[0x0][0x228] ;  /* 0x00008a0000087ab9 */ /* 0x000fe20000000a00 */
[----:B------:R-:W2:Y:S03]  /*0050*/  S2R R3, SR_CTAID.X ;  /* 0x0000000000037919 */ /* 0x000ea60000002500 */
[----:B------:R-:W3:Y:S08]  /*0060*/  LDC.64 R26, c[0x0][0x218] ;  /* 0x00008600ff1a7b82 */ /* 0x000ef00000000a00 */
[----:B------:R-:W4:Y:S01]  /*0070*/  LDC.64 R28, c[0x0][0x220] ;  /* 0x00008800ff1c7b82 */ /* 0x000f220000000a00 */
[----:B-1----:R-:W-:-:S04]  /*0080*/  LOP3.LUT R2, R2, 0x7f, RZ, 0xc0, !PT ;  /* 0x0000007f02027812 */ /* 0x002fc800078ec0ff */
[----:B--2---:R-:W-:-:S04]  /*0090*/  LEA R2, R3, R2, 0x7 ;  /* 0x0000000203027211 */ /* 0x004fc800078e38ff */
[C---:B------:R-:W-:Y:S01]  /*00a0*/  ISETP.GE.AND P0, PT, R2.reuse, 0x190, PT ;  /* 0x000001900200780c */ /* 0x040fe20003f06270 */
[----:B------:R-:W-:-:S04]  /*00b0*/  IMAD.HI R0, R2, 0x66666667, RZ ;  /* 0x6666666702007827 */ /* 0x000fc800078e02ff */
[----:B------:R-:W-:Y:S01]  /*00c0*/  IMAD.HI R6, R2, 0x51eb851f, RZ ;  /* 0x51eb851f02067827 */ /* 0x000fe200078e02ff */
[----:B------:R-:W-:-:S04]  /*00d0*/  SHF.R.S32.HI R3, RZ, 0x1, R0 ;  /* 0x00000001ff037819 */ /* 0x000fc80000011400 */
[----:B------:R-:W-:Y:S02]  /*00e0*/  LEA.HI R3, R0, R3, RZ, 0x1 ;  /* 0x0000000300037211 */ /* 0x000fe400078f08ff */
[----:B------:R-:W-:-:S03]  /*00f0*/  SHF.R.U32.HI R7, RZ, 0x1f, R6 ;  /* 0x0000001fff077819 */ /* 0x000fc60000011606 */
[----:B------:R-:W-:-:S05]  /*0100*/  IMAD.HI R0, R3, 0x66666667, RZ ;  /* 0x6666666703007827 */ /* 0x000fca00078e02ff */
[----:B------:R-:W-:-:S04]  /*0110*/  SHF.R.S32.HI R5, RZ, 0x1, R0 ;  /* 0x00000001ff057819 */ /* 0x000fc80000011400 */
[----:B------:R-:W-:Y:S01]  /*0120*/  LEA.HI R4, R0, R5, RZ, 0x1 ;  /* 0x0000000500047211 */ /* 0x000fe200078f08ff */
[----:B------:R-:W-:Y:S01]  /*0130*/  IMAD R0, R3, -0x5, R2 ;  /* 0xfffffffb03007824 */ /* 0x000fe200078e0202 */
[----:B------:R-:W-:Y:S01]  /*0140*/  LEA.HI.SX32 R5, R6, R7, 0x1d ;  /* 0x0000000706057211 */ /* 0x000fe200078feaff */
[----:B------:R-:W-:Y:S02]  /*0150*/  HFMA2.MMA R7, -RZ, RZ, 0, 0 ;  /* 0x00000000ff077435 */ /* 0x000fe400000001ff */
[----:B------:R-:W-:Y:S01]  /*0160*/  IMAD R4, R4, -0x5, R3 ;  /* 0xfffffffb04047824 */ /* 0x000fe200078e0203 */
[----:B------:R-:W-:Y:S02]  /*0170*/  IADD3 R6, R0, -0x1, RZ ;  /* 0xffffffff00067810 */ /* 0x000fe40007ffe0ff */
[----:B------:R-:W-:Y:S02]  /*0180*/  IADD3 R3, R0, -0x2, RZ ;  /* 0xfffffffe00037810 */ /* 0x000fe40007ffe0ff */
[----:B------:R-:W-:-:S02]  /*0190*/  IABS R6, R6 ;  /* 0x0000000600067213 */ /* 0x000fc40000000000 */
[----:B------:R-:W-:Y:S02]  /*01a0*/  IABS R10, R3 ;  /* 0x00000003000a7213 */ /* 0x000fe40000000000 */
[----:B------:R-:W-:Y:S02]  /*01b0*/  IADD3 R9, R0, -0x3, RZ ;  /* 0xfffffffd00097810 */ /* 0x000fe40007ffe0ff */
[C---:B------:R-:W-:Y:S02]  /*01c0*/  LEA R3, R5.reuse, R0, 0x6 ;  /* 0x0000000005037211 */ /* 0x040fe400078e30ff */
[----:B------:R-:W-:Y:S02]  /*01d0*/  MOV R0, R6 ;  /* 0x0000000600007202 */ /* 0x000fe40000000f00 */
[----:B------:R-:W-:Y:S02]  /*01e0*/  IADD3 R6, R4, -0x2, RZ ;  /* 0xfffffffe04067810 */ /* 0x000fe40007ffe0ff */
[----:B------:R-:W-:-:S02]  /*01f0*/  SHF.L.U32 R8, R5, 0x4, RZ ;  /* 0x0000000405087819 */ /* 0x000fc400000006ff */
[----:B------:R-:W-:Y:S02]  /*0200*/  IABS R14, R9 ;  /* 0x00000009000e7213 */ /* 0x000fe40000000000 */
[----:B------:R-:W-:Y:S02]  /*0210*/  LEA R3, R4, R3, 0x3 ;  /* 0x0000000304037211 */ /* 0x000fe400078e18ff */
[----:B------:R-:W-:Y:S02]  /*0220*/  IADD3 R11, R4, -0x1, RZ ;  /* 0xffffffff040b7810 */ /* 0x000fe40007ffe0ff */
[----:B------:R-:W-:Y:S02]  /*0230*/  IADD3 R12, R4, -0x3, RZ ;  /* 0xfffffffd040c7810 */ /* 0x000fe40007ffe0ff */
[----:B------:R-:W-:Y:S02]  /*0240*/  IABS R13, R6 ;  /* 0x00000006000d7213 */ /* 0x000fe40000000000 */
[----:B------:R-:W-:-:S02]  /*0250*/  IADD3 R4, R0, -0x3, RZ ;  /* 0xfffffffd00047810 */ /* 0x000fc40007ffe0ff */
[----:B------:R-:W-:Y:S01]  /*0260*/  IADD3 R0, R10, -0x3, RZ ;  /* 0xfffffffd0a007810 */ /* 0x000fe20007ffe0ff */
[----:B------:R-:W-:Y:S01]  /*0270*/  IMAD R54, R13, -0x4, R8 ;  /* 0xfffffffc0d367824 */ /* 0x000fe200078e0208 */
[C---:B------:R-:W-:Y:S02]  /*0280*/  LEA R9, R5.reuse, -R14, 0x4 ;  /* 0x8000000e05097211 */ /* 0x040fe400078e20ff */
[----:B------:R-:W-:Y:S02]  /*0290*/  LEA R10, R5, -R10, 0x4 ;  /* 0x8000000a050a7211 */ /* 0x000fe400078e20ff */
[----:B------:R-:W-:Y:S02]  /*02a0*/  IABS R16, R0 ;  /* 0x0000000000107213 */ /* 0x000fe40000000000 */
[----:B------:R-:W-:Y:S02]  /*02b0*/  IABS R11, R11 ;  /* 0x0000000b000b7213 */ /* 0x000fe40000000000 */
[----:B------:R-:W-:-:S02]  /*02c0*/  IABS R15, R12 ;  /* 0x0000000c000f7213 */ /* 0x000fc40000000000 */
[----:B------:R-:W-:Y:S02]  /*02d0*/  IADD3 R59, R9, 0xf, RZ ;  /* 0x0000000f093b7810 */ /* 0x000fe40007ffe0ff */
[----:B------:R-:W-:Y:S02]  /*02e0*/  IADD3 R10, R10, 0xf, RZ ;  /* 0x0000000f0a0a7810 */ /* 0x000fe40007ffe0ff */
[----:B------:R-:W-:Y:S01]  /*02f0*/  SHF.R.S32.HI R12, RZ, 0x1f, R16 ;  /* 0x0000001fff0c7819 */ /* 0x000fe20000011410 */
[C---:B------:R-:W-:Y:S01]  /*0300*/  IMAD R53, R15.reuse, -0x4, R59 ;  /* 0xfffffffc0f357824 */ /* 0x040fe200078e023b */
[----:B------:R-:W-:Y:S01]  /*0310*/  SHF.R.S32.HI R55, RZ, 0x1f, R54 ;  /* 0x0000001fff377819 */ /* 0x000fe20000011436 */
[C---:B------:R-:W-:Y:S01]  /*0320*/  IMAD R6, R15.reuse, -0x4, R10 ;  /* 0xfffffffc0f067824 */ /* 0x040fe200078e020a */
[----:B------:R-:W-:Y:S02]  /*0330*/  IADD3 R14, P1, R54, -R16, RZ ;  /* 0x80000010360e7210 */ /* 0x000fe40007f3e0ff */
[----:B------:R-:W-:Y:S01]  /*0340*/  MOV R9, R11 ;  /* 0x0000000b00097202 */ /* 0x000fe20000000f00 */
[----:B------:R-:W-:Y:S01]  /*0350*/  IMAD R11, R15, -0x4, R8 ;  /* 0xfffffffc0f0b7824 */ /* 0x000fe200078e0208 */
[----:B------:R-:W-:-:S02]  /*0360*/  IABS R56, R4 ;  /* 0x0000000400387213 */ /* 0x000fc40000000000 */
[----:B------:R-:W-:Y:S02]  /*0370*/  IADD3.X R15, ~R12, R55, RZ, P1, !PT ;  /* 0x000000370c0f7210 */ /* 0x000fe40000ffe5ff */
[----:B------:R-:W-:Y:S02]  /*0380*/  IADD3 R9, R9, -0x3, RZ ;  /* 0xfffffffd09097810 */ /* 0x000fe40007ffe0ff */
[----:B------:R-:W-:Y:S02]  /*0390*/  LEA R8, R5, -R56, 0x4 ;  /* 0x8000003805087211 */ /* 0x000fe400078e20ff */
[C---:B------:R-:W-:Y:S02]  /*03a0*/  SHF.L.U64.HI R15, R14.reuse, 0x2, R15 ;  /* 0x000000020e0f7819 */ /* 0x040fe4000001020f */
[----:B------:R-:W-:Y:S02]  /*03b0*/  SHF.L.U32 R14, R14, 0x2, RZ ;  /* 0x000000020e0e7819 */ /* 0x000fe400000006ff */
[----:B------:R-:W-:-:S02]  /*03c0*/  IADD3 R0, R13, -0x3, RZ ;  /* 0xfffffffd0d007810 */ /* 0x000fc40007ffe0ff */
[----:B------:R-:W-:Y:S01]  /*03d0*/  LEA R4, R5, -R16, 0x4 ;  /* 0x8000001005047211 */ /* 0x000fe200078e20ff */
[C---:B------:R-:W-:Y:S01]  /*03e0*/  IMAD R5, R13.reuse, -0x4, R59 ;  /* 0xfffffffc0d057824 */ /* 0x040fe200078e023b */
[----:B------:R-:W-:Y:S02]  /*03f0*/  IABS R9, R9 ;  /* 0x0000000900097213 */ /* 0x000fe40000000000 */
[----:B------:R-:W-:Y:S02]  /*0400*/  IADD3 R43, R8, 0xf, RZ ;  /* 0x0000000f082b7810 */ /* 0x000fe40007ffe0ff */
[----:B------:R-:W-:Y:S02]  /*0410*/  IADD3 R8, P1, R14, UR6, RZ ;  /* 0x000000060e087c10 */ /* 0x000fe4000ff3e0ff */
[----:B------:R-:W-:Y:S02]  /*0420*/  IABS R42, R0 ;  /* 0x00000000002a7213 */ /* 0x000fe40000000000 */
[----:B------:R-:W-:Y:S01]  /*0430*/  IADD3 R61, R4, 0xf, RZ ;  /* 0x0000000f043d7810 */ /* 0x000fe20007ffe0ff */
[--C-:B------:R-:W-:Y:S01]  /*0440*/  IMAD R4, R13, -0x4, R10.reuse ;  /* 0xfffffffc0d047824 */ /* 0x100fe200078e020a */
[----:B------:R-:W-:Y:S01]  /*0450*/  MOV R0, R9 ;  /* 0x0000000900007202 */ /* 0x000fe20000000f00 */
[C---:B------:R-:W-:Y:S01]  /*0460*/  IMAD R51, R42.reuse, -0x4, R43 ;  /* 0xfffffffc2a337824 */ /* 0x040fe200078e022b */
[----:B------:R-:W-:Y:S01]  /*0470*/  IADD3.X R9, R15, UR7, RZ, P1, !PT ;  /* 0x000000070f097c10 */ /* 0x000fe20008ffe4ff */
[C---:B------:R-:W-:Y:S01]  /*0480*/  IMAD R39, R42.reuse, -0x4, R61 ;  /* 0xfffffffc2a277824 */ /* 0x040fe200078e023d */
[----:B------:R-:W-:Y:S01]  /*0490*/  IADD3 R16, P1, R11, -R16, RZ ;  /* 0x800000100b107210 */ /* 0x000fe20007f3e0ff */
[C---:B------:R-:W-:Y:S01]  /*04a0*/  IMAD R58, R42.reuse, -0x4, R59 ;  /* 0xfffffffc2a3a7824 */ /* 0x040fe200078e023b */
[----:B------:R-:W-:Y:S01]  /*04b0*/  SHF.R.S32.HI R13, RZ, 0x1f, R11 ;  /* 0x0000001fff0d7819 */ /* 0x000fe2000001140b */
[--C-:B------:R-:W-:Y:S01]  /*04c0*/  IMAD R42, R42, -0x4, R10.reuse ;  /* 0xfffffffc2a2a7824 */ /* 0x100fe200078e020a */
[----:B------:R-:W-:Y:S01]  /*04d0*/  IADD3 R22, P3, R11, -R56, RZ ;  /* 0x800000380b167210 */ /* 0x000fe20007f7e0ff */
[C---:B------:R-:W-:Y:S01]  /*04e0*/  IMAD R57, R0.reuse, -0x4, R10 ;  /* 0xfffffffc00397824 */ /* 0x040fe200078e020a */
[----:B------:R-:W-:Y:S01]  /*04f0*/  IADD3.X R17, R13, ~R12, RZ, P1, !PT ;  /* 0x8000000c0d117210 */ /* 0x000fe20000ffe4ff */
[----:B------:R1:W2:Y:S01]  /*0500*/  @!P0 LDG.E.EL R7, desc[UR4][R8.64+0x3c] ;  /* 0x00003c0408078981 */ /* 0x0002a2000c2e1900 */
[----:B------:R-:W-:Y:S01]  /*0510*/  IADD3 R54, P1, R54, -R56, RZ ;  /* 0x8000003836367210 */ /* 0x000fe20007f3e0ff */
[C---:B------:R-:W-:Y:S01]  /*0520*/  IMAD R61, R0.reuse, -0x4, R61 ;  /* 0xfffffffc003d7824 */ /* 0x040fe200078e023d */
[----:B------:R-:W-:Y:S01]  /*0530*/  SHF.R.S32.HI R56, RZ, 0x1f, R56 ;  /* 0x0000001fff387819 */ /* 0x000fe20000011438 */
[C---:B------:R-:W-:Y:S01]  /*0540*/  IMAD R43, R0.reuse, -0x4, R43 ;  /* 0xfffffffc002b7824 */ /* 0x040fe200078e022b */
[----:B------:R-:W-:Y:S01]  /*0550*/  IADD3 R10, P2, R14, UR8, RZ ;  /* 0x000000080e0a7c10 */ /* 0x000fe2000ff5e0ff */
[----:B------:R-:W-:Y:S01]  /*0560*/  IMAD R59, R0, -0x4, R59 ;  /* 0xfffffffc003b7824 */ /* 0x000fe200078e023b */
[----:B------:R-:W-:-:S02]  /*0570*/  IADD3.X R13, R13, ~R56, RZ, P3, !PT ;  /* 0x800000380d0d7210 */ /* 0x000fc40001ffe4ff */
[C---:B-1----:R-:W-:Y:S02]  /*0580*/  SHF.L.U64.HI R9, R16.reuse, 0x2, R17 ;  /* 0x0000000210097819 */ /* 0x042fe40000010211 */
[----:B------:R-:W-:Y:S02]  /*0590*/  SHF.L.U32 R16, R16, 0x2, RZ ;  /* 0x0000000210107819 */ /* 0x000fe400000006ff */
[----:B------:R-:W-:Y:S02]  /*05a0*/  IADD3.X R11, R15, UR9, RZ, P2, !PT ;  /* 0x000000090f0b7c10 */ /* 0x000fe400097fe4ff */
[----:B------:R-:W-:Y:S02]  /*05b0*/  IADD3 R14, P2, R16, UR6, RZ ;  /* 0x00000006100e7c10 */ /* 0x000fe4000ff5e0ff */
[----:B------:R-:W-:Y:S02]  /*05c0*/  SHF.L.U64.HI R12, R22, 0x2, R13 ;  /* 0x00000002160c7819 */ /* 0x000fe4000001020d */
[----:B------:R-:W-:-:S02]  /*05d0*/  IADD3 R16, P3, R16, UR8, RZ ;  /* 0x0000000810107c10 */ /* 0x000fc4000ff7e0ff */
[----:B------:R-:W-:Y:S02]  /*05e0*/  SHF.L.U32 R22, R22, 0x2, RZ ;  /* 0x0000000216167819 */ /* 0x000fe400000006ff */
[----:B------:R-:W-:Y:S02]  /*05f0*/  IADD3.X R15, R9, UR7, RZ, P2, !PT ;  /* 0x00000007090f7c10 */ /* 0x000fe400097fe4ff */
[----:B------:R-:W-:Y:S02]  /*0600*/  IADD3.X R17, R9, UR9, RZ, P3, !PT ;  /* 0x0000000909117c10 */ /* 0x000fe40009ffe4ff */
[----:B------:R-:W-:Y:S02]  /*0610*/  IADD3 R18, P2, R22, UR6, RZ ;  /* 0x0000000616127c10 */ /* 0x000fe4000ff5e0ff */
[----:B------:R-:W-:Y:S02]  /*0620*/  IADD3 R22, P3, R22, UR8, RZ ;  /* 0x0000000816167c10 */ /* 0x000fe4000ff7e0ff */
[----:B------:R-:W-:-:S02]  /*0630*/  IADD3.X R19, R12, UR7, RZ, P2, !PT ;  /* 0x000000070c137c10 */ /* 0x000fc400097fe4ff */
[----:B------:R-:W-:Y:S02]  /*0640*/  IADD3.X R23, R12, UR9, RZ, P3, !PT ;  /* 0x000000090c177c10 */ /* 0x000fe40009ffe4ff */
[----:B------:R-:W-:Y:S02]  /*0650*/  CS2R R12, SRZ ;  /* 0x00000000000c7805 */ /* 0x000fe4000001ff00 */
[----:B------:R-:W-:Y:S01]  /*0660*/  IADD3 R25, R3, 0x2, RZ ;  /* 0x0000000203197810 */ /* 0x000fe20007ffe0ff */
[----:B------:R-:W-:-:S03]  /*0670*/  HFMA2.MMA R0, -RZ, RZ, 0, 0 ;  /* 0x00000000ff007435 */ /* 0x000fc600000001ff */
[----:B------:R1:W5:Y:S01]  /*0680*/  @!P0 LDG.E.EL R12, desc[UR4][R22.64+0x3c] ;  /* 0x00003c04160c8981 */ /* 0x000362000c2e1900 */
[----:B------:R-:W-:Y:S02]  /*0690*/  CS2R R8, SRZ ;  /* 0x0000000000087805 */ /* 0x000fe4000001ff00 */
[----:B------:R-:W-:Y:S01]  /*06a0*/  IADD3 R35, R3, 0x3, RZ ;  /* 0x0000000303237810 */ /* 0x000fe20007ffe0ff */
[--C-:B---3--:R-:W-:Y:S01]  /*06b0*/  IMAD.WIDE R20, R3, 0x4, R26.reuse ;  /* 0x0000000403147825 */ /* 0x108fe200078e021a */
[----:B------:R-:W-:Y:S02]  /*06c0*/  IADD3 R31, R3, 0x9, RZ ;  /* 0x00000009031f7810 */ /* 0x000fe40007ffe0ff */
[----:B------:R3:W2:Y:S01]  /*06d0*/  @!P0 LDG.E.EL R0, desc[UR4][R10.64+0x3c] ;  /* 0x00003c040a008981 */ /* 0x0006a2000c2e1900 */
[----:B-1----:R-:W-:-:S03]  /*06e0*/  IMAD.WIDE R22, R25, 0x4, R26 ;  /* 0x0000000419167825 */ /* 0x002fc600078e021a */
[----:B------:R1:W2:Y:S01]  /*06f0*/  @!P0 LDG.E.EL R8, desc[UR4][R14.64+0x3c] ;  /* 0x00003c040e088981 */ /* 0x0002a2000c2e1900 */
[----:B------:R-:W4:Y:S01]  /*0700*/  LDC.64 R24, c[0x0][0x228] ;  /* 0x00008a00ff187b82 */ /* 0x000f220000000a00 */
[----:B------:R-:W-:Y:S01]  /*0710*/  IADD3 R41, R3, 0xa, RZ ;  /* 0x0000000a03297810 */ /* 0x000fe20007ffe0ff */
[----:B------:R-:W-:Y:S01]  /*0720*/  IMAD.WIDE R34, R35, 0x4, R26 ;  /* 0x0000000423227825 */ /* 0x000fe200078e021a */
[----:B------:R-:W-:Y:S02]  /*0730*/  IADD3 R37, R3, 0x1, RZ ;  /* 0x0000000103257810 */ /* 0x000fe40007ffe0ff */
[----:B---3--:R-:W-:Y:S01]  /*0740*/  CS2R R10, SRZ ;  /* 0x00000000000a7805 */ /* 0x008fe2000001ff00 */
[----:B------:R3:W2:Y:S01]  /*0750*/  @!P0 LDG.E.EL R9, desc[UR4][R16.64+0x3c] ;  /* 0x00003c0410098981 */ /* 0x0006a2000c2e1900 */
[----:B-1----:R-:W-:-:S04]  /*0760*/  CS2R R14, SRZ ;  /* 0x00000000000e7805 */ /* 0x002fc8000001ff00 */
[----:B------:R1:W2:Y:S01]  /*0770*/  @!P0 LDG.E R10, desc[UR4][R20.64] ;  /* 0x00000004140a8981 */ /* 0x0002a2000c1e1900 */
[--C-:B------:R-:W-:Y:S01]  /*0780*/  IMAD.WIDE R30, R31, 0x4, R26.reuse ;  /* 0x000000041f1e7825 */ /* 0x100fe200078e021a */
[----:B------:R-:W-:Y:S02]  /*0790*/  IADD3 R33, R3, 0x8, RZ ;  /* 0x0000000803217810 */ /* 0x000fe40007ffe0ff */
[----:B------:R4:W2:Y:S01]  /*07a0*/  @!P0 LDG.E.EL R11, desc[UR4][R18.64+0x3c] ;  /* 0x00003c04120b8981 */ /* 0x0008a2000c2e1900 */
[----:B---3--:R-:W-:Y:S01]  /*07b0*/  CS2R R16, SRZ ;  /* 0x0000000000107805 */ /* 0x008fe2000001ff00 */
[----:B------:R-:W-:Y:S02]  /*07c0*/  IMAD.WIDE R36, R37, 0x4, R26 ;  /* 0x0000000425247825 */ /* 0x000fe400078e021a */
[----:B------:R3:W2:Y:S01]  /*07d0*/  @!P0 LDG.E R15, desc[UR4][R34.64] ;  /* 0x00000004220f8981 */ /* 0x0006a2000c1e1900 */
[----:B-1----:R-:W-:Y:S02]  /*07e0*/  CS2R R20, SRZ ;  /* 0x0000000000147805 */ /* 0x002fe4000001ff00 */
[----:B------:R-:W-:Y:S01]  /*07f0*/  IADD3 R45, R3, 0xb, RZ ;  /* 0x0000000b032d7810 */ /* 0x000fe20007ffe0ff */
[----:B------:R1:W2:Y:S01]  /*0800*/  @!P0 LDG.E R14, desc[UR4][R22.64] ;  /* 0x00000004160e8981 */ /* 0x0002a2000c1e1900 */
[----:B0---4-:R-:W-:Y:S01]  /*0810*/  CS2R R18, SRZ ;  /* 0x0000000000127805 */ /* 0x011fe2000001ff00 */
[----:B------:R-:W-:-:S02]  /*0820*/  IMAD.WIDE R48, R51, 0x4, R28 ;  /* 0x0000000433307825 */ /* 0x000fc400078e021c */
[----:B------:R0:W4:Y:S02]  /*0830*/  @!P0 LDG.E R17, desc[UR4][R30.64] ;  /* 0x000000041e118981 */ /* 0x000124000c1e1900 */
[----:B---3--:R-:W-:Y:S02]  /*0840*/  IMAD.WIDE R34, R41, 0x4, R26 ;  /* 0x0000000429227825 */ /* 0x008fe400078e021a */
[----:B------:R3:W2:Y:S02]  /*0850*/  @!P0 LDG.E R13, desc[UR4][R36.64] ;  /* 0x00000004240d8981 */ /* 0x0006a4000c1e1900 */
[----:B------:R-:W-:Y:S01]  /*0860*/  IMAD.WIDE R40, R39, 0x4, R28 ;  /* 0x0000000427287825 */ /* 0x000fe200078e021c */
[----:B-1----:R-:W-:Y:S02]  /*0870*/  CS2R R22, SRZ ;  /* 0x0000000000167805 */ /* 0x002fe4000001ff00 */
[----:B------:R-:W-:Y:S01]  /*0880*/  CS2R R46, SRZ ;  /* 0x00000000002e7805 */ /* 0x000fe2000001ff00 */
[----:B------:R-:W4:Y:S01]  /*0890*/  @!P0 LDG.E R18, desc[UR4][R34.64] ;  /* 0x0000000422128981 */ /* 0x000f22000c1e1900 */
[----:B------:R-:W-:-:S03]  /*08a0*/  IMAD.WIDE R32, R33, 0x4, R26 ;  /* 0x0000000421207825 */ /* 0x000fc600078e021a */
[----:B------:R1:W4:Y:S01]  /*08b0*/  @!P0 LDG.E.EL R20, desc[UR4][R40.64] ;  /* 0x0000000428148981 */ /* 0x000322000c2e1900 */
[----:B0-----:R-:W-:-:S03]  /*08c0*/  IMAD.WIDE R30, R53, 0x4, R28 ;  /* 0x00000004351e7825 */ /* 0x001fc600078e021c */
[----:B------:R0:W4:Y:S01]  /*08d0*/  @!P0 LDG.E.EL R21, desc[UR4][R48.64] ;  /* 0x0000000430158981 */ /* 0x000122000c2e1900 */
[----:B---3--:R-:W-:Y:S01]  /*08e0*/  IMAD.WIDE R36, R45, 0x4, R26 ;  /* 0x000000042d247825 */ /* 0x008fe200078e021a */
[----:B------:R-:W-:Y:S02]  /*08f0*/  CS2R R44, SRZ ;  /* 0x00000000002c7805 */ /* 0x000fe4000001ff00 */
[----:B------:R3:W5:Y:S01]  /*0900*/  @!P0 LDG.E R16, desc[UR4][R32.64] ;  /* 0x0000000420108981 */ /* 0x000762000c1e1900 */
[----:B------:R-:W-:-:S03]  /*0910*/  IMAD.WIDE R38, R39, 0x4, R24 ;  /* 0x0000000427267825 */ /* 0x000fc600078e0218 */
[----:B------:R3:W5:Y:S01]  /*0920*/  @!P0 LDG.E R22, desc[UR4][R30.64] ;  /* 0x000000041e168981 */ /* 0x000762000c1e1900 */
[----:B-1----:R-:W-:Y:S01]  /*0930*/  IMAD.WIDE R40, R51, 0x4, R24 ;  /* 0x0000000433287825 */ /* 0x002fe200078e0218 */
[----:B0-----:R-:W-:Y:S02]  /*0940*/  CS2R R48, SRZ ;  /* 0x0000000000307805 */ /* 0x001fe4000001ff00 */
[----:B------:R0:W5:Y:S01]  /*0950*/  @!P0 LDG.E R19, desc[UR4][R36.64] ;  /* 0x0000000424138981 */ /* 0x000162000c1e1900 */
[--C-:B------:R-:W-:Y:S01]  /*0960*/  IMAD.WIDE R34, R42, 0x4, R28.reuse ;  /* 0x000000042a227825 */ /* 0x100fe200078e021c */
[----:B------:R-:W-:Y:S02]  /*0970*/  CS2R R50, SRZ ;  /* 0x0000000000327805 */ /* 0x000fe4000001ff00 */
[----:B------:R-:W5:Y:S01]  /*0980*/  @!P0 LDG.E.EL R46, desc[UR4][R38.64] ;  /* 0x00000004262e8981 */ /* 0x000f62000c2e1900 */
[----:B---3--:R-:W-:-:S03]  /*0990*/  IMAD.WIDE R32, R58, 0x4, R28 ;  /* 0x000000043a207825 */ /* 0x008fc600078e021c */
[----:B------:R-:W5:Y:S01]  /*09a0*/  @!P0 LDG.E.EL R47, desc[UR4][R40.64] ;  /* 0x00000004282f8981 */ /* 0x000f62000c2e1900 */
[----:B------:R-:W-:-:S03]  /*09b0*/  IMAD.WIDE R30, R58, 0x4, R24 ;  /* 0x000000043a1e7825 */ /* 0x000fc600078e0218 */
[----:B------:R1:W3:Y:S01]  /*09c0*/  @!P0 LDG.E R44, desc[UR4][R34.64] ;  /* 0x00000004222c8981 */ /* 0x0002e2000c1e1900 */
[----:B0-----:R-:W-:-:S03]  /*09d0*/  IMAD.WIDE R36, R61, 0x4, R28 ;  /* 0x000000043d247825 */ /* 0x001fc600078e021c */
[----:B------:R0:W3:Y:S01]  /*09e0*/  @!P0 LDG.E R23, desc[UR4][R32.64] ;  /* 0x0000000420178981 */ /* 0x0000e2000c1e1900 */
[----:B------:R-:W-:-:S03]  /*09f0*/  MOV R52, RZ ;  /* 0x000000ff00347202 */ /* 0x000fc60000000f00 */
[----:B------:R-:W3:Y:S01]  /*0a00*/  @!P0 LDG.E R49, desc[UR4][R30.64] ;  /* 0x000000041e318981 */ /* 0x000ee2000c1e1900 */
[----:B-1----:R-:W-:-:S03]  /*0a10*/  IMAD.WIDE R34, R42, 0x4, R24 ;  /* 0x000000042a227825 */ /* 0x002fc600078e0218 */
[----:B------:R1:W3:Y:S01]  /*0a20*/  @!P0 LDG.E.EL R45, desc[UR4][R36.64] ;  /* 0x00000004242d8981 */ /* 0x0002e2000c2e1900 */
[----:B------:R-:W-:-:S03]  /*0a30*/  IMAD.WIDE R38, R43, 0x4, R24 ;  /* 0x000000042b267825 */ /* 0x000fc600078e0218 */
[----:B------:R-:W3:Y:S01]  /*0a40*/  @!P0 LDG.E R50, desc[UR4][R34.64] ;  /* 0x0000000422328981 */ /* 0x000ee2000c1e1900 */
[----:B0-----:R-:W-:Y:S01]  /*0a50*/  IMAD.WIDE R32, R43, 0x4, R28 ;  /* 0x000000042b207825 */ /* 0x001fe200078e021c */
[----:B------:R-:W-:Y:S02]  /*0a60*/  HFMA2.MMA R58, -RZ, RZ, 0, 0 ;  /* 0x00000000ff3a7435 */ /* 0x000fe400000001ff */
[----:B------:R0:W3:Y:S01]  /*0a70*/  @!P0 LDG.E.EL R52, desc[UR4][R38.64] ;  /* 0x0000000426348981 */ /* 0x0000e2000c2e1900 */
[----:B-1----:R-:W-:Y:S01]  /*0a80*/  IMAD.WIDE R36, R61, 0x4, R24 ;  /* 0x000000043d247825 */ /* 0x002fe200078e0218 */
[----:B------:R-:W-:Y:S02]  /*0a90*/  CS2R R60, SRZ ;  /* 0x00000000003c7805 */ /* 0x000fe4000001ff00 */
[----:B------:R1:W3:Y:S04]  /*0aa0*/  @!P0 LDG.E.EL R48, desc[UR4][R32.64] ;  /* 0x0000000420308981 */ /* 0x0002e8000c2e1900 */
[----:B------:R1:W3:Y:S01]  /*0ab0*/  @!P0 LDG.E.EL R51, desc[UR4][R36.64] ;  /* 0x0000000424338981 */ /* 0x0002e2000c2e1900 */
[----:B------:R-:W-:Y:S01]  /*0ac0*/  IMAD.WIDE R40, R59, 0x4, R28 ;  /* 0x000000043b287825 */ /* 0x000fe200078e021c */
[----:B0-----:R-:W-:-:S03]  /*0ad0*/  CS2R R38, SRZ ;  /* 0x0000000000267805 */ /* 0x001fc6000001ff00 */
[----:B------:R-:W-:-:S03]  /*0ae0*/  IMAD.WIDE R30, R59, 0x4, R24 ;  /* 0x000000043b1e7825 */ /* 0x000fc600078e0218 */
[----:B------:R0:W3:Y:S01]  /*0af0*/  @!P0 LDG.E R38, desc[UR4][R40.64] ;  /* 0x0000000428268981 */ /* 0x0000e2000c1e1900 */
[----:B------:R-:W-:-:S03]  /*0b00*/  IMAD.WIDE R42, R57, 0x4, R28 ;  /* 0x00000004392a7825 */ /* 0x000fc600078e021c */
[----:B------:R-:W3:Y:S01]  /*0b10*/  @!P0 LDG.E R61, desc[UR4][R30.64] ;  /* 0x000000041e3d8981 */ /* 0x000ee2000c1e1900 */
[----:B-1----:R-:W-:Y:S01]  /*0b20*/  IMAD.WIDE R32, R57, 0x4, R24 ;  /* 0x0000000439207825 */ /* 0x002fe200078e0218 */
[----:B------:R-:W-:Y:S02]  /*0b30*/  IADD3.X R57, ~R56, R55, RZ, P1, !PT ;  /* 0x0000003738397210 */ /* 0x000fe40000ffe5ff */
[----:B------:R1:W3:Y:S01]  /*0b40*/  @!P0 LDG.E R60, desc[UR4][R42.64] ;  /* 0x000000042a3c8981 */ /* 0x0002e2000c1e1900 */
[----:B------:R-:W-:-:S03]  /*0b50*/  HFMA2.MMA R56, -RZ, RZ, 0, 0 ;  /* 0x00000000ff387435 */ /* 0x000fc600000001ff */
[----:B------:R-:W3:Y:S01]  /*0b60*/  @!P0 LDG.E R58, desc[UR4][R32.64] ;  /* 0x00000004203a8981 */ /* 0x000ee2000c1e1900 */
[----:B------:R-:W-:Y:S01]  /*0b70*/  IMAD.WIDE R36, R53, 0x4, R24 ;  /* 0x0000000435247825 */ /* 0x000fe200078e0218 */
[----:B------:R-:W-:Y:S02]  /*0b80*/  MOV R55, RZ ;  /* 0x000000ff00377202 */ /* 0x000fe40000000f00 */
[----:B------:R-:W-:Y:S01]  /*0b90*/  SHF.L.U64.HI R57, R54, 0x2, R57 ;  /* 0x0000000236397819 */ /* 0x000fe20000010239 */
[----:B------:R-:W-:Y:S01]  /*0ba0*/  IMAD.WIDE R34, R6, 0x4, R28 ;  /* 0x0000000406227825 */ /* 0x000fe200078e021c */
[----:B------:R-:W-:Y:S01]  /*0bb0*/  SHF.L.U32 R54, R54, 0x2, RZ ;  /* 0x0000000236367819 */ /* 0x000fe200000006ff */
[----:B------:R1:W3:Y:S02]  /*0bc0*/  @!P0 LDG.E R56, desc[UR4][R36.64] ;  /* 0x0000000424388981 */ /* 0x0002e4000c1e1900 */
[----:B0-----:R-:W-:Y:S01]  /*0bd0*/  IMAD.WIDE R40, R6, 0x4, R24 ;  /* 0x0000000406287825 */ /* 0x001fe200078e0218 */
[----:B------:R-:W-:Y:S01]  /*0be0*/  HFMA2.MMA R53, -RZ, RZ, 0, 0 ;  /* 0x00000000ff357435 */ /* 0x000fe200000001ff */
[----:B-1----:R-:W-:Y:S01]  /*0bf0*/  IADD3 R42, P1, R54, UR6, RZ ;  /* 0x00000006362a7c10 */ /* 0x002fe2000ff3e0ff */
[----:B------:R0:W3:Y:S01]  /*0c00*/  @!P0 LDG.E R55, desc[UR4][R34.64] ;  /* 0x0000000422378981 */ /* 0x0000e2000c1e1900 */
[----:B------:R-:W-:-:S03]  /*0c10*/  IADD3 R30, P2, R54, UR8, RZ ;  /* 0x00000008361e7c10 */ /* 0x000fc6000ff5e0ff */
[----:B------:R1:W3:Y:S01]  /*0c20*/  @!P0 LDG.E R39, desc[UR4][R40.64] ;  /* 0x0000000428278981 */ /* 0x0002e2000c1e1900 */
[----:B------:R-:W-:Y:S02]  /*0c30*/  MOV R54, RZ ;  /* 0x000000ff00367202 */ /* 0x000fe40000000f00 */
[----:B------:R-:W-:Y:S02]  /*0c40*/  IADD3.X R43, R57, UR7, RZ, P1, !PT ;  /* 0x00000007392b7c10 */ /* 0x000fe40008ffe4ff */
[----:B------:R-:W-:Y:S02]  /*0c50*/  IADD3.X R31, R57, UR9, RZ, P2, !PT ;  /* 0x00000009391f7c10 */ /* 0x000fe400097fe4ff */
[----:B------:R-:W-:Y:S02]  /*0c60*/  CS2R R36, SRZ ;  /* 0x0000000000247805 */ /* 0x000fe4000001ff00 */
[----:B------:R-:W-:Y:S01]  /*0c70*/  MOV R6, RZ ;  /* 0x000000ff00067202 */ /* 0x000fe20000000f00 */
[C---:B------:R-:W-:Y:S01]  /*0c80*/  IMAD.WIDE R32, R5.reuse, 0x4, R28 ;  /* 0x0000000405207825 */ /* 0x040fe200078e021c */
[----:B------:R1:W3:Y:S03]  /*0c90*/  @!P0 LDG.E.EL R54, desc[UR4][R42.64+0x3c] ;  /* 0x00003c042a368981 */ /* 0x0002e6000c2e1900 */
[----:B0-----:R-:W-:Y:S01]  /*0ca0*/  IMAD.WIDE R34, R5, 0x4, R24 ;  /* 0x0000000405227825 */ /* 0x001fe200078e0218 */
[----:B------:R-:W3:Y:S01]  /*0cb0*/  @!P0 LDG.E.EL R53, desc[UR4][R30.64+0x3c] ;  /* 0x00003c041e358981 */ /* 0x000ee2000c2e1900 */
[----:B-1----:R-:W-:-:S02]  /*0cc0*/  CS2R R40, SRZ ;  /* 0x0000000000287805 */ /* 0x002fc4000001ff00 */
[C---:B------:R-:W-:Y:S01]  /*0cd0*/  IMAD.WIDE R28, R4.reuse, 0x4, R28 ;  /* 0x00000004041c7825 */ /* 0x040fe200078e021c */
[----:B------:R0:W3:Y:S03]  /*0ce0*/  @!P0 LDG.E R6, desc[UR4][R32.64] ;  /* 0x0000000420068981 */ /* 0x0000e6000c1e1900 */
[----:B------:R-:W-:Y:S01]  /*0cf0*/  IMAD.WIDE R4, R4, 0x4, R24 ;  /* 0x0000000404047825 */ /* 0x000fe200078e0218 */
[----:B------:R1:W3:Y:S01]  /*0d00*/  @!P0 LDG.E R36, desc[UR4][R34.64] ;  /* 0x0000000422248981 */ /* 0x0002e2000c1e1900 */
[----:B------:R-:W-:-:S03]  /*0d10*/  IADD3 R25, R3, 0x10, RZ ;  /* 0x0000001003197810 */ /* 0x000fc60007ffe0ff */
[----:B------:R1:W3:Y:S04]  /*0d20*/  @!P0 LDG.E R37, desc[UR4][R28.64] ;  /* 0x000000041c258981 */ /* 0x0002e8000c1e1900 */
[----:B------:R1:W3:Y:S01]  /*0d30*/  @!P0 LDG.E R40, desc[UR4][R4.64] ;  /* 0x0000000404288981 */ /* 0x0002e2000c1e1900 */
[----:B------:R-:W-:Y:S02]  /*0d40*/  CS2R R42, SRZ ;  /* 0x00000000002a7805 */ /* 0x000fe4000001ff00 */
[----:B0-----:R-:W-:Y:S01]  /*0d50*/  IADD3 R33, R3, 0x11, RZ ;  /* 0x0000001103217810 */ /* 0x001fe20007ffe0ff */
[----:B------:R-:W-:Y:S01]  /*0d60*/  IMAD.WIDE R24, R25, 0x4, R26 ;  /* 0x0000000419187825 */ /* 0x000fe200078e021a */
[----:B------:R-:W-:-:S03]  /*0d70*/  IADD3 R31, R3, 0x12, RZ ;  /* 0x00000012031f7810 */ /* 0x000fc60007ffe0ff */
[--C-:B------:R-:W-:Y:S01]  /*0d80*/  IMAD.WIDE R32, R33, 0x4, R26.reuse ;  /* 0x0000000421207825 */ /* 0x100fe200078e021a */
[----:B------:R0:W3:Y:S01]  /*0d90*/  @!P0 LDG.E R42, desc[UR4][R24.64] ;  /* 0x00000004182a8981 */ /* 0x0000e2000c1e1900 */
[----:B-1----:R-:W-:Y:S02]  /*0da0*/  CS2R R34, SRZ ;  /* 0x0000000000227805 */ /* 0x002fe4000001ff00 */
[----:B------:R-:W-:Y:S01]  /*0db0*/  IADD3 R29, R3, 0x13, RZ ;  /* 0x00000013031d7810 */ /* 0x000fe20007ffe0ff */
[--C-:B------:R-:W-:Y:S01]  /*0dc0*/  IMAD.WIDE R30, R31, 0x4, R26.reuse ;  /* 0x000000041f1e7825 */ /* 0x100fe200078e021a */
[----:B------:R1:W3:Y:S01]  /*0dd0*/  @!P0 LDG.E R41, desc[UR4][R32.64] ;  /* 0x0000000420298981 */ /* 0x0002e2000c1e1900 */
[----:B------:R-:W-:Y:S02]  /*0de0*/  IADD3 R5, R3, 0x18, RZ ;  /* 0x0000001803057810 */ /* 0x000fe40007ffe0ff */
[--C-:B------:R-:W-:Y:S01]  /*0df0*/  IMAD.WIDE R28, R29, 0x4, R26.reuse ;  /* 0x000000041d1c7825 */ /* 0x100fe200078e021a */
[----:B------:R1:W3:Y:S01]  /*0e00*/  @!P0 LDG.E R34, desc[UR4][R30.64] ;  /* 0x000000041e228981 */ /* 0x0002e2000c1e1900 */
[----:B------:R-:W-:Y:S01]  /*0e10*/  IADD3 R59, R3, 0x19, RZ ;  /* 0x00000019033b7810 */ /* 0x000fe20007ffe0ff */
[----:B------:R-:W-:Y:S01]  /*0e20*/  HFMA2.MMA R57, -RZ, RZ, 0, 0 ;  /* 0x00000000ff397435 */ /* 0x000fe200000001ff */
[----:B0-----:R-:W-:Y:S01]  /*0e30*/  IMAD.WIDE R24, R5, 0x4, R26 ;  /* 0x0000000405187825 */ /* 0x001fe200078e021a */
[----:B------:R-:W3:Y:S01]  /*0e40*/  @!P0 LDG.E R35, desc[UR4][R28.64] ;  /* 0x000000041c238981 */ /* 0x000ee2000c1e1900 */
[----:B-1----:R-:W-:-:S02]  /*0e50*/  IADD3 R33, R3, 0x1a, RZ ;  /* 0x0000001a03217810 */ /* 0x002fc40007ffe0ff */
[--C-:B------:R-:W-:Y:S01]  /*0e60*/  IMAD.WIDE R4, R59, 0x4, R26.reuse ;  /* 0x000000043b047825 */ /* 0x100fe200078e021a */
[----:B------:R-:W3:Y:S01]  /*0e70*/  @!P0 LDG.E R43, desc[UR4][R24.64] ;  /* 0x00000004182b8981 */ /* 0x000ee2000c1e1900 */
[----:B------:R-:W-:Y:S01]  /*0e80*/  IADD3 R59, R3, 0x1b, RZ ;  /* 0x0000001b033b7810 */ /* 0x000fe20007ffe0ff */
[----:B------:R-:W-:Y:S01]  /*0e90*/  HFMA2.MMA R32, -RZ, RZ, 0, 0 ;  /* 0x00000000ff207435 */ /* 0x000fe200000001ff */
[----:B------:R-:W-:Y:S01]  /*0ea0*/  MOV R3, RZ ;  /* 0x000000ff00037202 */ /* 0x000fe20000000f00 */
[--C-:B------:R-:W-:Y:S01]  /*0eb0*/  IMAD.WIDE R30, R33, 0x4, R26.reuse ;  /* 0x00000004211e7825 */ /* 0x100fe200078e021a */
[----:B------:R4:W3:Y:S03]  /*0ec0*/  @!P0 LDG.E R57, desc[UR4][R4.64] ;  /* 0x0000000404398981 */ /* 0x0008e6000c1e1900 */
[----:B------:R-:W-:Y:S01]  /*0ed0*/  IMAD.WIDE R26, R59, 0x4, R26 ;  /* 0x000000043b1a7825 */ /* 0x000fe200078e021a */
[----:B------:R-:W3:Y:S04]  /*0ee0*/  @!P0 LDG.E R3, desc[UR4][R30.64] ;  /* 0x000000041e038981 */ /* 0x000ee8000c1e1900 */
[----:B------:R-:W3:Y:S01]  /*0ef0*/  @!P0 LDG.E R32, desc[UR4][R26.64] ;  /* 0x000000041a208981 */ /* 0x000ee2000c1e1900 */
[----:B--2---:R-:W-:-:S04]  /*0f00*/  FADD R13, R13, R10 ;  /* 0x0000000a0d0d7221 */ /* 0x004fc80000000000 */
[----:B------:R-:W-:Y:S01]  /*0f10*/  FADD R14, R13, R14 ;  /* 0x0000000e0d0e7221 */ /* 0x000fe20000000000 */
[C---:B----4-:R-:W-:Y:S01]  /*0f20*/  FADD R4, R21.reuse, R20 ;  /* 0x0000001415047221 */ /* 0x050fe20000000000 */
[----:B------:R-:W-:-:S04]  /*0f30*/  FMUL R21, R21, R21 ;  /* 0x0000001515157220 */ /* 0x000fc80000400000 */
[----:B------:R-:W-:Y:S01]  /*0f40*/  FFMA R20, R20, R20, R21 ;  /* 0x0000001414147223 */ /* 0x000fe20000000015 */
[C---:B-----5:R-:W-:Y:S01]  /*0f50*/  FADD R10, R47.reuse, R46 ;  /* 0x0000002e2f0a7221 */ /* 0x060fe20000000000 */
[----:B------:R-:W-:-:S04]  /*0f60*/  FMUL R47, R47, R47 ;  /* 0x0000002f2f2f7220 */ /* 0x000fc80000400000 */
[----:B------:R-:W-:Y:S01]  /*0f70*/  FFMA R46, R46, R46, R47 ;  /* 0x0000002e2e2e7223 */ /* 0x000fe2000000002f */
[----:B---3--:R-:W-:Y:S01]  /*0f80*/  FADD R13, R4, R23 ;  /* 0x00000017040d7221 */ /* 0x008fe20000000000 */
[----:B------:R-:W-:-:S03]  /*0f90*/  FADD R5, R10, R49 ;  /* 0x000000310a057221 */ /* 0x000fc60000000000 */
[----:B------:R-:W-:Y:S01]  /*0fa0*/  FADD R4, R13, R44 ;  /* 0x0000002c0d047221 */ /* 0x000fe20000000000 */
[----:B------:R-:W-:Y:S01]  /*0fb0*/  FFMA R23, R23, R23, R20 ;  /* 0x0000001717177223 */ /* 0x000fe20000000014 */
[----:B------:R-:W-:Y:S01]  /*0fc0*/  FFMA R49, R49, R49, R46 ;  /* 0x0000003131317223 */ /* 0x000fe2000000002e */
[----:B------:R-:W-:Y:S01]  /*0fd0*/  FADD R10, R5, R50 ;  /* 0x00000032050a7221 */ /* 0x000fe20000000000 */
[----:B------:R-:W-:Y:S01]  /*0fe0*/  FADD R13, R4, R45 ;  /* 0x0000002d040d7221 */ /* 0x000fe20000000000 */
[----:B------:R-:W-:Y:S01]  /*0ff0*/  FFMA R44, R44, R44, R23 ;  /* 0x0000002c2c2c7223 */ /* 0x000fe20000000017 */
[----:B------:R-:W-:Y:S02]  /*1000*/  FFMA R50, R50, R50, R49 ;  /* 0x0000003232327223 */ /* 0x000fe40000000031 */
[----:B------:R-:W-:Y:S01]  /*1010*/  FADD R13, R13, R48 ;  /* 0x000000300d0d7221 */ /* 0x000fe20000000000 */
[----:B------:R-:W-:Y:S01]  /*1020*/  FADD R5, R10, R51 ;  /* 0x000000330a057221 */ /* 0x000fe20000000000 */
[----:B------:R-:W-:-:S03]  /*1030*/  FFMA R45, R45, R45, R44 ;  /* 0x0000002d2d2d7223 */ /* 0x000fc6000000002c */
[----:B------:R-:W-:Y:S01]  /*1040*/  FADD R4, R5, R52 ;  /* 0x0000003405047221 */ /* 0x000fe20000000000 */
[----:B------:R-:W-:Y:S01]  /*1050*/  FFMA R51, R51, R51, R50 ;  /* 0x0000003333337223 */ /* 0x000fe20000000032 */
        /* <DEDUP_REMOVED lines=8> */
[----:B------:R-:W-:-:S02]  /*10e0*/  FADD R10, R13, R8 ;  /* 0x000000080d0a7221 */ /* 0x000fc40000000000 */
[----:B------:R-:W-:Y:S01]  /*10f0*/  FADD R5, R4, R9 ;  /* 0x0000000904057221 */ /* 0x000fe20000000000 */
[----:B------:R-:W-:Y:S01]  /*1100*/  FFMA R45, R60, R60, R45 ;  /* 0x0000003c3c2d7223 */ /* 0x000fe2000000002d */
[----:B------:R-:W-:Y:S01]  /*1110*/  FFMA R58, R58, R58, R61 ;  /* 0x0000003a3a3a7223 */ /* 0x000fe2000000003d */
[----:B------:R-:W-:Y:S01]  /*1120*/  FADD R13, R10, R11 ;  /* 0x0000000b0a0d7221 */ /* 0x000fe20000000000 */
        /* <DEDUP_REMOVED lines=30> */
[----:B------:R-:W-:Y:S01]  /*1310*/  FMUL R0, R0, 0.0625 ;  /* 0x3d80000000007820 */ /* 0x000fe20000400000 */
[----:B------:R-:W-:Y:S01]  /*1320*/  FMUL R5, R5, 0.0625 ;  /* 0x3d80000005057820 */ /* 0x000fe20000400000 */
[----:B------:R-:W-:Y:S01]  /*1330*/  FADD R18, R17, R18 ;  /* 0x0000001211127221 */ /* 0x000fe20000000000 */
[----:B------:R-:W-:Y:S01]  /*1340*/  FFMA R6, R37, R37, R6 ;  /* 0x0000002525067223 */ /* 0x000fe20000000006 */
[----:B------:R-:W-:Y:S01]  /*1350*/  FFMA R53, R40, R40, R53 ;  /* 0x0000002828357223 */ /* 0x000fe20000000035 */
[----:B------:R-:W-:Y:S01]  /*1360*/  FMUL R7, R0, R0 ;  /* 0x0000000000077220 */ /* 0x000fe20000400000 */
[----:B------:R-:W-:Y:S01]  /*1370*/  FMUL R4, R5, R5 ;  /* 0x0000000505047220 */ /* 0x000fe20000400000 */
[----:B------:R-:W-:-:S02]  /*1380*/  FADD R19, R18, R19 ;  /* 0x0000001312137221 */ /* 0x000fc40000000000 */
[----:B------:R-:W-:Y:S01]  /*1390*/  FFMA R6, R6, 0.0625, -R7 ;  /* 0x3d80000006067823 */ /* 0x000fe20000000807 */
[----:B------:R-:W-:Y:S01]  /*13a0*/  FFMA R53, R53, 0.0625, -R4 ;  /* 0x3d80000035357823 */ /* 0x000fe20000000804 */
[----:B------:R-:W-:Y:S01]  /*13b0*/  FADD R42, R19, R42 ;  /* 0x0000002a132a7221 */ /* 0x000fe20000000000 */
[----:B------:R-:W-:Y:S02]  /*13c0*/  FFMA R4, R0, R0, R4 ;  /* 0x0000000000047223 */ /* 0x000fe40000000004 */
[----:B------:R-:W-:Y:S01]  /*13d0*/  FADD R6, R6, R53 ;  /* 0x0000003506067221 */ /* 0x000fe20000000000 */
[----:B------:R-:W-:Y:S01]  /*13e0*/  FADD R41, R42, R41 ;  /* 0x000000292a297221 */ /* 0x000fe20000000000 */
[----:B------:R-:W-:Y:S02]  /*13f0*/  FADD R7, R4, 9.9999997473787516356e-05 ;  /* 0x38d1b71704077421 */ /* 0x000fe40000000000 */
[----:B------:R-:W-:Y:S01]  /*1400*/  FADD R6, R6, 0.00089999998454004526138 ;  /* 0x3a6bedfa06067421 */ /* 0x000fe20000000000 */
[----:B------:R-:W-:-:S03]  /*1410*/  FADD R34, R41, R34 ;  /* 0x0000002229227221 */ /* 0x000fc60000000000 */
[----:B------:R-:W-:Y:S01]  /*1420*/  FMUL R6, R6, R7 ;  /* 0x0000000706067220 */ /* 0x000fe20000400000 */
[----:B------:R-:W-:-:S04]  /*1430*/  FADD R34, R34, R35 ;  /* 0x0000002322227221 */ /* 0x000fc80000000000 */
[----:B------:R-:W-:Y:S01]  /*1440*/  FADD R34, R34, R43 ;  /* 0x0000002b22227221 */ /* 0x000fe20000000000 */
[C---:B------:R-:W-:Y:S02]  /*1450*/  FSETP.GT.AND P1, PT, |R6|.reuse, 8.50705917302346158658e+37, PT ;  /* 0x7e8000000600780b */ /* 0x040fe40003f24200 */
[----:B------:R-:W-:Y:S01]  /*1460*/  FSETP.GEU.AND P2, PT, |R6|, 1.175494350822287508e-38, PT ;  /* 0x008000000600780b */ /* 0x000fe20003f4e200 */
[----:B------:R-:W-:-:S04]  /*1470*/  FADD R34, R34, R57 ;  /* 0x0000003922227221 */ /* 0x000fc80000000000 */
[----:B------:R-:W-:Y:S01]  /*1480*/  FADD R3, R34, R3 ;  /* 0x0000000322037221 */ /* 0x000fe20000000000 */
[----:B------:R-:W-:-:S03]  /*1490*/  FMUL R4, R5, R0 ;  /* 0x0000000005047220 */ /* 0x000fc60000400000 */
[----:B------:R-:W-:Y:S02]  /*14a0*/  FADD R3, R3, R32 ;  /* 0x0000002003037221 */ /* 0x000fe40000000000 */
[----:B------:R-:W-:Y:S01]  /*14b0*/  @P1 FMUL R6, R6, 0.25 ;  /* 0x3e80000006061820 */ /* 0x000fe20000400000 */
[----:B------:R-:W-:Y:S01]  /*14c0*/  MOV R8, 0x40000000 ;  /* 0x4000000000087802 */ /* 0x000fe20000000f00 */
[----:B------:R-:W-:Y:S01]  /*14d0*/  FADD R0, R0, R0 ;  /* 0x0000000000007221 */ /* 0x000fe20000000000 */
[----:B------:R-:W-:Y:S01]  /*14e0*/  FFMA R3, R3, 0.0625, -R4 ;  /* 0x3d80000003037823 */ /* 0x000fe20000000804 */
[----:B------:R-:W-:Y:S02]  /*14f0*/  @!P2 FMUL R6, R6, 16777216 ;  /* 0x4b8000000606a820 */ /* 0x000fe40000400000 */
[----:B------:R-:W-:Y:S01]  /*1500*/  FFMA R0, R5, R0, 9.9999997473787516356e-05 ;  /* 0x38d1b71705007423 */ /* 0x000fe20000000000 */
[----:B------:R-:W-:Y:S01]  /*1510*/  FFMA R3, R3, R8, 0.00089999998454004526138 ;  /* 0x3a6bedfa03037423 */ /* 0x000fe20000000008 */
[----:B------:R-:W0:Y:S03]  /*1520*/  MUFU.RCP R5, R6 ;  /* 0x0000000600057308 */ /* 0x000e260000001000 */
[----:B------:R-:W-:-:S04]  /*1530*/  FMUL R0, R0, R3 ;  /* 0x0000000300007220 */ /* 0x000fc80000400000 */
[----:B------:R-:W-:-:S04]  /*1540*/  @P1 FMUL R0, R0, 0.25 ;  /* 0x3e80000000001820 */ /* 0x000fc80000400000 */
[----:B------:R-:W-:-:S04]  /*1550*/  @!P2 FMUL R0, R0, 16777216 ;  /* 0x4b8000000000a820 */ /* 0x000fc80000400000 */
[----:B0-----:R-:W-:-:S04]  /*1560*/  FFMA R5, R5, -R0, 1 ;  /* 0x3f80000005057423 */ /* 0x001fc80000000800 */
[----:B------:R-:W-:Y:S02]  /*1570*/  FMUL R0, R5, 0.5 ;  /* 0x3f00000005007820 */ /* 0x000fe40000400000 */
[----:B------:R-:W0:Y:S03]  /*1580*/  LDC.64 R4, c[0x0][0x210] ;  /* 0x00008400ff047b82 */ /* 0x000e260000000a00 */
[----:B------:R-:W-:-:S04]  /*1590*/  FSETP.GTU.AND P1, PT, R0, RZ, PT ;  /* 0x000000ff0000720b */ /* 0x000fc80003f2c000 */
[----:B------:R-:W-:-:S04]  /*15a0*/  FSEL R7, R0, RZ, P1 ;  /* 0x000000ff00077208 */ /* 0x000fc80000800000 */
[C---:B------:R-:W-:Y:S02]  /*15b0*/  FSETP.GEU.AND P2, PT, R7.reuse, 1, PT ;  /* 0x3f8000000700780b */ /* 0x040fe40003f4e000 */
[----:B------:R-:W-:Y:S01]  /*15c0*/  FSETP.NAN.AND P1, PT, R7, R7, PT ;  /* 0x000000070700720b */ /* 0x000fe20003f28000 */
[----:B0-----:R-:W-:-:S10]  /*15d0*/  IMAD.WIDE R2, R2, 0x4, R4 ;  /* 0x0000000402027825 */ /* 0x001fd400078e0204 */
[----:B------:R-:W-:Y:S01]  /*15e0*/  @P2 SEL R7, R7, 0x3f800000, P1 ;  /* 0x3f80000007072807 */ /* 0x000fe20000800000 */
[----:B------:R-:W-:Y:S06]  /*15f0*/  @P0 EXIT ;  /* 0x000000000000094d */ /* 0x000fec0003800000 */
[----:B------:R-:W-:Y:S01]  /*1600*/  STG.E desc[UR4][R2.64], R7 ;  /* 0x0000000702007986 */ /* 0x000fe2000c101904 */
[----:B------:R-:W-:Y:S05]  /*1610*/  EXIT ;  /* 0x000000000000794d */ /* 0x000fea0003800000 */
.L_x_0:
[----:B------:R-:W-:-:S00]  /*1620*/  BRA `(.L_x_0) ;  /* 0xfffffffc00fc7947 */ /* 0x000fc0000383ffff */
[----:B------:R-:W-:-:S00]  /*1630*/  NOP ;  /* 0x0000000000007918 */ /* 0x000fc00000000000 */
        /* <DEDUP_REMOVED lines=12> */
.L_x_1:


//--------------------- .nv.constant0.triton_poi_fused_add_avg_pool2d_clamp_div_mul_pow_reflection_pad2d_rsub_sub_1 --------------------------
	.section	.nv.constant0.triton_poi_fused_add_avg_pool2d_clamp_div_mul_pow_reflection_pad2d_rsub_sub_1,"a",@progbits
	.sectionflags	@""
	.align	4
.nv.constant0.triton_poi_fused_add_avg_pool2d_clamp_div_mul_pow_reflection_pad2d_rsub_sub_1:
	.zero		564
